//
// Generated by NVIDIA NVVM Compiler
//
// Compiler Build ID: CL-36424714
// Cuda compilation tools, release 13.0, V13.0.88
// Based on NVVM 20.0.0
//

.version 9.0
.target sm_100
.address_size 64

	// .globl	_Z9addKernelPdPKiPKd
.extern .func  (.param .b32 func_retval0) vprintf
(
	.param .b64 vprintf_param_0,
	.param .b64 vprintf_param_1
)
;
.global .align 1 .b8 $str[26] = {37, 100, 32, 58, 32, 99, 105, 32, 37, 102, 44, 32, 97, 106, 32, 37, 100, 44, 32, 98, 32, 37, 102, 32, 10};
.global .align 1 .b8 $str$1[16] = {102, 105, 110, 97, 108, 32, 37, 100, 32, 58, 32, 37, 102, 32, 10};

.visible .entry _Z9addKernelPdPKiPKd(
	.param .u64 .ptr .align 1 _Z9addKernelPdPKiPKd_param_0,
	.param .u64 .ptr .align 1 _Z9addKernelPdPKiPKd_param_1,
	.param .u64 .ptr .align 1 _Z9addKernelPdPKiPKd_param_2
)
{
	.local .align 16 .b8 	__local_depot0[32];
	.reg .b64 	%SP;
	.reg .b64 	%SPL;
	.reg .b32 	%r<25>;
	.reg .b64 	%rd<18>;
	.reg .b64 	%fd<26>;

	mov.u64 	%SPL, __local_depot0;
	cvta.local.u64 	%SP, %SPL;
	ld.param.u64 	%rd1, [_Z9addKernelPdPKiPKd_param_0];
	ld.param.u64 	%rd2, [_Z9addKernelPdPKiPKd_param_1];
	ld.param.u64 	%rd3, [_Z9addKernelPdPKiPKd_param_2];
	cvta.to.global.u64 	%rd4, %rd1;
	mov.u32 	%r1, %tid.x;
	mul.wide.u32 	%rd5, %r1, 8;
	add.s64 	%rd6, %rd4, %rd5;
	mov.b64 	%rd7, 0;
	st.global.u64 	[%rd6], %rd7;
	add.u64 	%rd8, %SP, 0;
	add.u64 	%rd9, %SPL, 0;
	mul.lo.s32 	%r2, %r1, 5;
	cvta.to.global.u64 	%rd10, %rd2;
	cvta.to.global.u64 	%rd11, %rd3;
	ld.global.u32 	%r3, [%rd10];
	cvt.rn.f64.s32 	%fd1, %r3;
	mul.wide.u32 	%rd12, %r2, 8;
	add.s64 	%rd13, %rd11, %rd12;
	ld.global.f64 	%fd2, [%rd13];
	fma.rn.f64 	%fd3, %fd2, %fd1, 0d0000000000000000;
	st.global.f64 	[%rd6], %fd3;
	ld.global.u32 	%r4, [%rd10];
	ld.global.f64 	%fd4, [%rd11];
	st.local.u32 	[%rd9], %r1;
	st.local.f64 	[%rd9+8], %fd3;
	st.local.u32 	[%rd9+16], %r4;
	st.local.f64 	[%rd9+24], %fd4;
	mov.u64 	%rd14, $str;
	cvta.global.u64 	%rd15, %rd14;
	{ // callseq 0, 0
	.param .b64 param0;
	st.param.b64 	[param0], %rd15;
	.param .b64 param1;
	st.param.b64 	[param1], %rd8;
	.param .b32 retval0;
	call.uni (retval0), 
	vprintf, 
	(
	param0, 
	param1
	);
	ld.param.b32 	%r5, [retval0];
	} // callseq 0
	ld.global.u32 	%r7, [%rd10+4];
	cvt.rn.f64.s32 	%fd5, %r7;
	ld.global.f64 	%fd6, [%rd13+8];
	ld.global.f64 	%fd7, [%rd6];
	fma.rn.f64 	%fd8, %fd6, %fd5, %fd7;
	st.global.f64 	[%rd6], %fd8;
	ld.global.u32 	%r8, [%rd10+4];
	ld.global.f64 	%fd9, [%rd11+8];
	st.local.u32 	[%rd9], %r1;
	st.local.f64 	[%rd9+8], %fd8;
	st.local.u32 	[%rd9+16], %r8;
	st.local.f64 	[%rd9+24], %fd9;
	{ // callseq 1, 0
	.param .b64 param0;
	st.param.b64 	[param0], %rd15;
	.param .b64 param1;
	st.param.b64 	[param1], %rd8;
	.param .b32 retval0;
	call.uni (retval0), 
	vprintf, 
	(
	param0, 
	param1
	);
	ld.param.b32 	%r9, [retval0];
	} // callseq 1
	ld.global.u32 	%r11, [%rd10+8];
	cvt.rn.f64.s32 	%fd10, %r11;
	ld.global.f64 	%fd11, [%rd13+16];
	ld.global.f64 	%fd12, [%rd6];
	fma.rn.f64 	%fd13, %fd11, %fd10, %fd12;
	st.global.f64 	[%rd6], %fd13;
	ld.global.u32 	%r12, [%rd10+8];
	ld.global.f64 	%fd14, [%rd11+16];
	st.local.u32 	[%rd9], %r1;
	st.local.f64 	[%rd9+8], %fd13;
	st.local.u32 	[%rd9+16], %r12;
	st.local.f64 	[%rd9+24], %fd14;
	{ // callseq 2, 0
	.param .b64 param0;
	st.param.b64 	[param0], %rd15;
	.param .b64 param1;
	st.param.b64 	[param1], %rd8;
	.param .b32 retval0;
	call.uni (retval0), 
	vprintf, 
	(
	param0, 
	param1
	);
	ld.param.b32 	%r13, [retval0];
	} // callseq 2
	ld.global.u32 	%r15, [%rd10+12];
	cvt.rn.f64.s32 	%fd15, %r15;
	ld.global.f64 	%fd16, [%rd13+24];
	ld.global.f64 	%fd17, [%rd6];
	fma.rn.f64 	%fd18, %fd16, %fd15, %fd17;
	st.global.f64 	[%rd6], %fd18;
	ld.global.u32 	%r16, [%rd10+12];
	ld.global.f64 	%fd19, [%rd11+24];
	st.local.u32 	[%rd9], %r1;
	st.local.f64 	[%rd9+8], %fd18;
	st.local.u32 	[%rd9+16], %r16;
	st.local.f64 	[%rd9+24], %fd19;
	{ // callseq 3, 0
	.param .b64 param0;
	st.param.b64 	[param0], %rd15;
	.param .b64 param1;
	st.param.b64 	[param1], %rd8;
	.param .b32 retval0;
	call.uni (retval0), 
	vprintf, 
	(
	param0, 
	param1
	);
	ld.param.b32 	%r17, [retval0];
	} // callseq 3
	ld.global.u32 	%r19, [%rd10+16];
	cvt.rn.f64.s32 	%fd20, %r19;
	ld.global.f64 	%fd21, [%rd13+32];
	ld.global.f64 	%fd22, [%rd6];
	fma.rn.f64 	%fd23, %fd21, %fd20, %fd22;
	st.global.f64 	[%rd6], %fd23;
	ld.global.u32 	%r20, [%rd10+16];
	ld.global.f64 	%fd24, [%rd11+32];
	st.local.u32 	[%rd9], %r1;
	st.local.f64 	[%rd9+8], %fd23;
	st.local.u32 	[%rd9+16], %r20;
	st.local.f64 	[%rd9+24], %fd24;
	{ // callseq 4, 0
	.param .b64 param0;
	st.param.b64 	[param0], %rd15;
	.param .b64 param1;
	st.param.b64 	[param1], %rd8;
	.param .b32 retval0;
	call.uni (retval0), 
	vprintf, 
	(
	param0, 
	param1
	);
	ld.param.b32 	%r21, [retval0];
	} // callseq 4
	ld.global.f64 	%fd25, [%rd6];
	st.local.u32 	[%rd9], %r1;
	st.local.f64 	[%rd9+8], %fd25;
	mov.u64 	%rd16, $str$1;
	cvta.global.u64 	%rd17, %rd16;
	{ // callseq 5, 0
	.param .b64 param0;
	st.param.b64 	[param0], %rd17;
	.param .b64 param1;
	st.param.b64 	[param1], %rd8;
	.param .b32 retval0;
	call.uni (retval0), 
	vprintf, 
	(
	param0, 
	param1
	);
	ld.param.b32 	%r23, [retval0];
	} // callseq 5
	ret;

}


// ===== COMPILED SASS (sm_100) =====

	.target	sm_100

	.elftype	@"ET_EXEC"


//--------------------- .note.nv.tkinfo           --------------------------
	.section	.note.nv.tkinfo,"",@"SHT_NOTE"
	.sectionflags	@"SHF_NOTE_NV_TKINFO"
	.tkinfo
        /*0018*/ 	.word	0x00000002
        /*0030*/ 	.string	""
        /*0030*/ 	.string	"ptxas"
        /*0030*/ 	.string	"Cuda compilation tools, release 13.0, V13.0.88"
        /*0030*/ 	.string	"Build cuda_13.0.r13.0/compiler.36424714_0"
        /*0030*/ 	.string	"-arch sm_100 -m 64 "



//--------------------- .note.nv.cuinfo           --------------------------
	.section	.note.nv.cuinfo,"",@"SHT_NOTE"
	.sectionflags	@"SHF_NOTE_NV_CUINFO"
        /*0018*/ 	.short	0x0002
        /*001a*/ 	.short	0x0064
        /*001c*/ 	.short	0x0082
	.zero		2


//--------------------- .nv.info                  --------------------------
	.section	.nv.info,"",@"SHT_CUDA_INFO"
	.align	4


	//----- nvinfo : EIATTR_REGCOUNT
	.align		4
        /*0000*/ 	.byte	0x04, 0x2f
        /*0002*/ 	.short	(.L_3 - .L_2)
	.align		4
.L_2:
        /*0004*/ 	.word	index@(_Z9addKernelPdPKiPKd)
        /*0008*/ 	.word	0x0000001b


	//----- nvinfo : EIATTR_FRAME_SIZE
	.align		4
.L_3:
        /*000c*/ 	.byte	0x04, 0x11
        /*000e*/ 	.short	(.L_5 - .L_4)
	.align		4
.L_4:
        /*0010*/ 	.word	index@(_Z9addKernelPdPKiPKd)
        /*0014*/ 	.word	0x00000020


	//----- nvinfo : EIATTR_MIN_STACK_SIZE
	.align		4
.L_5:
        /*0018*/ 	.byte	0x04, 0x12
        /*001a*/ 	.short	(.L_7 - .L_6)
	.align		4
.L_6:
        /*001c*/ 	.word	index@(_Z9addKernelPdPKiPKd)
        /*0020*/ 	.word	0x00000020
.L_7:


//--------------------- .nv.compat                --------------------------
	.section	.nv.compat,"",@"SHT_CUDA_COMPAT_INFO"
	.align	4
        /*0000*/ 	.byte	0x02, 0x09, 0x00, 0x00, 0x02, 0x02, 0x01, 0x00, 0x02, 0x05, 0x05, 0x00, 0x03, 0x07, 0x01, 0x01
        /*0010*/ 	.byte	0x02, 0x03, 0x00, 0x00, 0x02, 0x06, 0x01, 0x00, 0x04, 0x0b, 0x08, 0x00, 0x01, 0x00, 0x00, 0x00
        /*0020*/ 	.byte	0x00, 0x00, 0x00, 0x00


//--------------------- .nv.info._Z9addKernelPdPKiPKd --------------------------
	.section	.nv.info._Z9addKernelPdPKiPKd,"",@"SHT_CUDA_INFO"
	.sectionflags	@""
	.align	4


	//----- nvinfo : EIATTR_CUDA_API_VERSION
	.align		4
        /*0000*/ 	.byte	0x04, 0x37
        /*0002*/ 	.short	(.L_9 - .L_8)
.L_8:
        /*0004*/ 	.word	0x00000082


	//----- nvinfo : EIATTR_KPARAM_INFO
	.align		4
.L_9:
        /*0008*/ 	.byte	0x04, 0x17
        /*000a*/ 	.short	(.L_11 - .L_10)
.L_10:
        /*000c*/ 	.word	0x00000000
        /*0010*/ 	.short	0x0002
        /*0012*/ 	.short	0x0010
        /*0014*/ 	.byte	0x00, 0xf5, 0x21, 0x00


	//----- nvinfo : EIATTR_KPARAM_INFO
	.align		4
.L_11:
        /*0018*/ 	.byte	0x04, 0x17
        /*001a*/ 	.short	(.L_13 - .L_12)
.L_12:
        /*001c*/ 	.word	0x00000000
        /*0020*/ 	.short	0x0001
        /*0022*/ 	.short	0x0008
        /*0024*/ 	.byte	0x00, 0xf5, 0x21, 0x00


	//----- nvinfo : EIATTR_KPARAM_INFO
	.align		4
.L_13:
        /*0028*/ 	.byte	0x04, 0x17
        /*002a*/ 	.short	(.L_15 - .L_14)
.L_14:
        /*002c*/ 	.word	0x00000000
        /*0030*/ 	.short	0x0000
        /*0032*/ 	.short	0x0000
        /*0034*/ 	.byte	0x00, 0xf5, 0x21, 0x00


	//----- nvinfo : EIATTR_SPARSE_MMA_MASK
	.align		4
.L_15:
        /*0038*/ 	.byte	0x03, 0x50
        /*003a*/ 	.short	0x0000


	//----- nvinfo : EIATTR_MAXREG_COUNT
	.align		4
        /*003c*/ 	.byte	0x03, 0x1b
        /*003e*/ 	.short	0x00ff


	//----- nvinfo : EIATTR_EXTERNS
	.align		4
        /*0040*/ 	.byte	0x04, 0x0f
        /*0042*/ 	.short	(.L_17 - .L_16)


	//   ....[0]....
	.align		4
.L_16:
        /*0044*/ 	.word	index@(vprintf)


	//----- nvinfo : EIATTR_MERCURY_ISA_VERSION
	.align		4
.L_17:
        /*0048*/ 	.byte	0x03, 0x5f
        /*004a*/ 	.short	0x0101


	//----- nvinfo : EIATTR_VRC_CTA_INIT_COUNT
	.align		4
        /*004c*/ 	.byte	0x02, 0x4a
	.zero		1
	.zero		1


	//----- nvinfo : EIATTR_SYSCALL_OFFSETS
	.align		4
        /*0050*/ 	.byte	0x04, 0x46
        /*0052*/ 	.short	(.L_19 - .L_18)


	//   ....[0]....
.L_18:
        /*0054*/ 	.word	0x00000230


	//   ....[1]....
        /*0058*/ 	.word	0x00000390


	//   ....[2]....
        /*005c*/ 	.word	0x000004f0


	//   ....[3]....
        /*0060*/ 	.word	0x00000650


	//   ....[4]....
        /*0064*/ 	.word	0x000007b0


	//   ....[5]....
        /*0068*/ 	.word	0x00000860


	//----- nvinfo : EIATTR_EXIT_INSTR_OFFSETS
	.align		4
.L_19:
        /*006c*/ 	.byte	0x04, 0x1c
        /*006e*/ 	.short	(.L_21 - .L_20)


	//   ....[0]....
.L_20:
        /*0070*/ 	.word	0x00000870


	//----- nvinfo : EIATTR_CBANK_PARAM_SIZE
	.align		4
.L_21:
        /*0074*/ 	.byte	0x03, 0x19
        /*0076*/ 	.short	0x0018


	//----- nvinfo : EIATTR_PARAM_CBANK
	.align		4
        /*0078*/ 	.byte	0x04, 0x0a
        /*007a*/ 	.short	(.L_23 - .L_22)
	.align		4
.L_22:
        /*007c*/ 	.word	index@(.nv.constant0._Z9addKernelPdPKiPKd)
        /*0080*/ 	.short	0x0380
        /*0082*/ 	.short	0x0018


	//----- nvinfo : EIATTR_SW_WAR
	.align		4
.L_23:
        /*0084*/ 	.byte	0x04, 0x36
        /*0086*/ 	.short	(.L_25 - .L_24)
.L_24:
        /*0088*/ 	.word	0x00000008
.L_25:


//--------------------- .nv.callgraph             --------------------------
	.section	.nv.callgraph,"",@"SHT_CUDA_CALLGRAPH"
	.align	4
	.sectionentsize	8
	.align		4
        /*0000*/ 	.word	0x00000000
	.align		4
        /*0004*/ 	.word	0xffffffff
	.align		4
        /*0008*/ 	.word	index@(_Z9addKernelPdPKiPKd)
	.align		4
        /*000c*/ 	.word	index@(vprintf)
	.align		4
        /*0010*/ 	.word	0x00000000
	.align		4
        /*0014*/ 	.word	0xfffffffe
	.align		4
        /*0018*/ 	.word	0x00000000
	.align		4
        /*001c*/ 	.word	0xfffffffd
	.align		4
        /*0020*/ 	.word	0x00000000
	.align		4
        /*0024*/ 	.word	0xfffffffc


//--------------------- .nv.constant4             --------------------------
	.section	.nv.constant4,"a",@progbits
	.align	8
	.align		8
.nv.constant4:
        /*0000*/ 	.dword	vprintf
	.align		8
        /*0008*/ 	.dword	$str
	.align		8
        /*0010*/ 	.dword	$str$1


//--------------------- .text._Z9addKernelPdPKiPKd --------------------------
	.section	.text._Z9addKernelPdPKiPKd,"ax",@progbits
	.align	128
        .global         _Z9addKernelPdPKiPKd
        .type           _Z9addKernelPdPKiPKd,@function
        .size           _Z9addKernelPdPKiPKd,(.L_x_7 - _Z9addKernelPdPKiPKd)
        .other          _Z9addKernelPdPKiPKd,@"STO_CUDA_ENTRY STV_DEFAULT"
_Z9addKernelPdPKiPKd:
.text._Z9addKernelPdPKiPKd:
[----:B------:R-:W0:Y:S01]  /*0000*/  LDC R1, c[0x0][0x37c] ;  /* 0x0000df00ff017b82 */ /* 0x000e220000000800 */
[----:B------:R-:W1:Y:S07]  /*0010*/  S2R R2, SR_TID.X ;  /* 0x0000000000027919 */ /* 0x000e6e0000002100 */
[----:B------:R-:W1:Y:S01]  /*0020*/  LDC.64 R18, c[0x0][0x380] ;  /* 0x0000e000ff127b82 */ /* 0x000e620000000a00 */
[----:B------:R-:W2:Y:S01]  /*0030*/  LDCU.64 UR36, c[0x0][0x358] ;  /* 0x00006b00ff2477ac */ /* 0x000ea20008000a00 */
[----:B0-----:R-:W-:-:S06]  /*0040*/  VIADD R1, R1, 0xffffffe0 ;  /* 0xffffffe001017836 */ /* 0x001fcc0000000000 */
[----:B------:R-:W0:Y:S08]  /*0050*/  LDC.64 R4, c[0x0][0x388] ;  /* 0x0000e200ff047b82 */ /* 0x000e300000000a00 */
[----:B------:R-:W3:Y:S08]  /*0060*/  LDC.64 R16, c[0x0][0x390] ;  /* 0x0000e400ff107b82 */ /* 0x000ef00000000a00 */
[----:B------:R-:W4:Y:S01]  /*0070*/  LDC.64 R12, c[0x0][0x390] ;  /* 0x0000e400ff0c7b82 */ /* 0x000f220000000a00 */
[----:B------:R-:W5:Y:S01]  /*0080*/  LDCU UR4, c[0x0][0x2f8] ;  /* 0x00005f00ff0477ac */ /* 0x000f620008000800 */
[----:B------:R-:W-:Y:S01]  /*0090*/  MOV R22, 0x0 ;  /* 0x0000000000167802 */ /* 0x000fe20000000f00 */
[----:B------:R-:W5:Y:S01]  /*00a0*/  LDCU UR5, c[0x0][0x2fc] ;  /* 0x00005f80ff0577ac */ /* 0x000f620008000800 */
[C---:B-1----:R-:W-:Y:S01]  /*00b0*/  IMAD.WIDE.U32 R18, R2.reuse, 0x8, R18 ;  /* 0x0000000802127825 */ /* 0x042fe200078e0012 */
[----:B------:R-:W1:Y:S04]  /*00c0*/  LDCU.64 UR6, c[0x4][0x8] ;  /* 0x01000100ff0677ac */ /* 0x000e680008000a00 */
[----:B--2---:R-:W-:Y:S04]  /*00d0*/  STG.E.64 desc[UR36][R18.64], RZ ;  /* 0x000000ff12007986 */ /* 0x004fe8000c101b24 */
[----:B0-----:R-:W2:Y:S01]  /*00e0*/  LDG.E R10, desc[UR36][R4.64] ;  /* 0x00000024040a7981 */ /* 0x001ea2000c1e1900 */
[----:B------:R-:W-:-:S04]  /*00f0*/  IMAD R3, R2, 0x5, RZ ;  /* 0x0000000502037824 */ /* 0x000fc800078e02ff */
[----:B---3--:R-:W-:-:S05]  /*0100*/  IMAD.WIDE.U32 R16, R3, 0x8, R16 ;  /* 0x0000000803107825 */ /* 0x008fca00078e0010 */
[----:B------:R-:W3:Y:S01]  /*0110*/  LDG.E.64 R8, desc[UR36][R16.64] ;  /* 0x0000002410087981 */ /* 0x000ee2000c1e1b00 */
[----:B--2---:R-:W3:Y:S02]  /*0120*/  I2F.F64 R6, R10 ;  /* 0x0000000a00067312 */ /* 0x004ee40000201c00 */
[----:B---3--:R-:W-:-:S07]  /*0130*/  DFMA R6, R6, R8, RZ ;  /* 0x000000080606722b */ /* 0x008fce00000000ff */
[----:B------:R-:W-:Y:S04]  /*0140*/  STG.E.64 desc[UR36][R18.64], R6 ;  /* 0x0000000612007986 */ /* 0x000fe8000c101b24 */
[----:B------:R1:W2:Y:S04]  /*0150*/  LDG.E R0, desc[UR36][R4.64] ;  /* 0x0000002404007981 */ /* 0x0002a8000c1e1900 */
[----:B----4-:R-:W3:Y:S01]  /*0160*/  LDG.E.64 R8, desc[UR36][R12.64] ;  /* 0x000000240c087981 */ /* 0x010ee2000c1e1b00 */
[----:B------:R0:W4:Y:S01]  /*0170*/  LDC.64 R10, c[0x4][R22] ;  /* 0x01000000160a7b82 */ /* 0x0001220000000a00 */
[----:B-----5:R-:W-:-:S02]  /*0180*/  IADD3 R23, P0, PT, R1, UR4, RZ ;  /* 0x0000000401177c10 */ /* 0x020fc4000ff1e0ff */
[----:B------:R-:W-:Y:S01]  /*0190*/  STL [R1], R2 ;  /* 0x0000000201007387 */ /* 0x000fe20000100800 */
[----:B-1----:R-:W-:Y:S02]  /*01a0*/  MOV R4, UR6 ;  /* 0x0000000600047c02 */ /* 0x002fe40008000f00 */
[----:B------:R-:W-:Y:S01]  /*01b0*/  IMAD.X R24, RZ, RZ, UR5, P0 ;  /* 0x00000005ff187e24 */ /* 0x000fe200080e06ff */
[----:B------:R1:W-:Y:S01]  /*01c0*/  STL.64 [R1+0x8], R6 ;  /* 0x0000080601007387 */ /* 0x0003e20000100a00 */
[----:B------:R-:W-:Y:S02]  /*01d0*/  IMAD.U32 R5, RZ, RZ, UR7 ;  /* 0x00000007ff057e24 */ /* 0x000fe4000f8e00ff */
[----:B-1----:R-:W-:Y:S01]  /*01e0*/  IMAD.MOV.U32 R6, RZ, RZ, R23 ;  /* 0x000000ffff067224 */ /* 0x002fe200078e0017 */
[----:B------:R-:W-:Y:S01]  /*01f0*/  MOV R7, R24 ;  /* 0x0000001800077202 */ /* 0x000fe20000000f00 */
[----:B--2---:R0:W-:Y:S04]  /*0200*/  STL [R1+0x10], R0 ;  /* 0x0000100001007387 */ /* 0x0041e80000100800 */
[----:B---34-:R0:W-:Y:S02]  /*0210*/  STL.64 [R1+0x18], R8 ;  /* 0x0000180801007387 */ /* 0x0181e40000100a00 */
[----:B------:R-:W-:-:S07]  /*0220*/  LEPC R20, `(.L_x_0) ;  /* 0x000000001014794e */ /* 0x000fce0000000000 */
[----:B0-----:R-:W-:Y:S05]  /*0230*/  CALL.ABS.NOINC R10 ;  /* 0x000000000a007343 */ /* 0x001fea0003c00000 */
.L_x_0:
[----:B------:R-:W0:Y:S01]  /*0240*/  LDC.64 R12, c[0x0][0x388] ;  /* 0x0000e200ff0c7b82 */ /* 0x000e220000000a00 */
[----:B------:R-:W2:Y:S01]  /*0250*/  LDG.E.64 R4, desc[UR36][R16.64+0x8] ;  /* 0x0000082410047981 */ /* 0x000ea2000c1e1b00 */
[----:B------:R-:W1:Y:S03]  /*0260*/  LDCU.64 UR4, c[0x4][0x8] ;  /* 0x01000100ff0477ac */ /* 0x000e660008000a00 */
[----:B------:R-:W2:Y:S04]  /*0270*/  LDG.E.64 R6, desc[UR36][R18.64] ;  /* 0x0000002412067981 */ /* 0x000ea8000c1e1b00 */
[----:B0-----:R-:W3:Y:S01]  /*0280*/  LDG.E R3, desc[UR36][R12.64+0x4] ;  /* 0x000004240c037981 */ /* 0x001ee2000c1e1900 */
[----:B------:R-:W0:Y:S01]  /*0290*/  LDC.64 R10, c[0x0][0x390] ;  /* 0x0000e400ff0a7b82 */ /* 0x000e220000000a00 */
[----:B---3--:R-:W2:Y:S02]  /*02a0*/  I2F.F64 R8, R3 ;  /* 0x0000000300087312 */ /* 0x008ea40000201c00 */
[----:B--2---:R-:W-:-:S07]  /*02b0*/  DFMA R8, R8, R4, R6 ;  /* 0x000000040808722b */ /* 0x004fce0000000006 */
[----:B------:R2:W-:Y:S04]  /*02c0*/  STG.E.64 desc[UR36][R18.64], R8 ;  /* 0x0000000812007986 */ /* 0x0005e8000c101b24 */
[----:B------:R-:W3:Y:S04]  /*02d0*/  LDG.E R0, desc[UR36][R12.64+0x4] ;  /* 0x000004240c007981 */ /* 0x000ee8000c1e1900 */
[----:B0-----:R-:W4:Y:S01]  /*02e0*/  LDG.E.64 R10, desc[UR36][R10.64+0x8] ;  /* 0x000008240a0a7981 */ /* 0x001f22000c1e1b00 */
[----:B------:R2:W0:Y:S03]  /*02f0*/  LDC.64 R14, c[0x4][R22] ;  /* 0x01000000160e7b82 */ /* 0x0004260000000a00 */
[----:B------:R2:W-:Y:S04]  /*0300*/  STL.64 [R1+0x8], R8 ;  /* 0x0000080801007387 */ /* 0x0005e80000100a00 */
[----:B------:R2:W-:Y:S01]  /*0310*/  STL [R1], R2 ;  /* 0x0000000201007387 */ /* 0x0005e20000100800 */
[----:B-1----:R-:W-:Y:S01]  /*0320*/  IMAD.U32 R4, RZ, RZ, UR4 ;  /* 0x00000004ff047e24 */ /* 0x002fe2000f8e00ff */
[----:B------:R-:W-:Y:S01]  /*0330*/  MOV R5, UR5 ;  /* 0x0000000500057c02 */ /* 0x000fe20008000f00 */
[----:B------:R-:W-:Y:S01]  /*0340*/  IMAD.MOV.U32 R6, RZ, RZ, R23 ;  /* 0x000000ffff067224 */ /* 0x000fe200078e0017 */
[----:B------:R-:W-:Y:S01]  /*0350*/  MOV R7, R24 ;  /* 0x0000001800077202 */ /* 0x000fe20000000f00 */
[----:B---3--:R2:W-:Y:S04]  /*0360*/  STL [R1+0x10], R0 ;  /* 0x0000100001007387 */ /* 0x0085e80000100800 */
[----:B0---4-:R2:W-:Y:S02]  /*0370*/  STL.64 [R1+0x18], R10 ;  /* 0x0000180a01007387 */ /* 0x0115e40000100a00 */
[----:B------:R-:W-:-:S07]  /*0380*/  LEPC R20, `(.L_x_1) ;  /* 0x000000001014794e */ /* 0x000fce0000000000 */
[----:B--2---:R-:W-:Y:S05]  /*0390*/  CALL.ABS.NOINC R14 ;  /* 0x000000000e007343 */ /* 0x004fea0003c00000 */
.L_x_1:
        /* <DEDUP_REMOVED lines=22> */
.L_x_2:
        /* <DEDUP_REMOVED lines=22> */
.L_x_3:
        /* <DEDUP_REMOVED lines=22> */
.L_x_4:
[----:B------:R-:W2:Y:S01]  /*07c0*/  LDG.E.64 R18, desc[UR36][R18.64] ;  /* 0x0000002412127981 */ /* 0x000ea2000c1e1b00 */
[----:B------:R0:W1:Y:S01]  /*07d0*/  LDC.64 R8, c[0x4][R22] ;  /* 0x0100000016087b82 */ /* 0x0000620000000a00 */
[----:B------:R-:W3:Y:S01]  /*07e0*/  LDCU.64 UR4, c[0x4][0x10] ;  /* 0x01000200ff0477ac */ /* 0x000ee20008000a00 */
[----:B------:R-:W-:Y:S01]  /*07f0*/  IMAD.MOV.U32 R6, RZ, RZ, R23 ;  /* 0x000000ffff067224 */ /* 0x000fe200078e0017 */
[----:B------:R0:W-:Y:S01]  /*0800*/  STL [R1], R2 ;  /* 0x0000000201007387 */ /* 0x0001e20000100800 */
[----:B------:R-:W-:Y:S01]  /*0810*/  MOV R7, R24 ;  /* 0x0000001800077202 */ /* 0x000fe20000000f00 */
[----:B---3--:R-:W-:Y:S01]  /*0820*/  IMAD.U32 R4, RZ, RZ, UR4 ;  /* 0x00000004ff047e24 */ /* 0x008fe2000f8e00ff */
[----:B------:R-:W-:Y:S01]  /*0830*/  MOV R5, UR5 ;  /* 0x0000000500057c02 */ /* 0x000fe20008000f00 */
[----:B-12---:R0:W-:Y:S06]  /*0840*/  STL.64 [R1+0x8], R18 ;  /* 0x0000081201007387 */ /* 0x0061ec0000100a00 */
[----:B------:R-:W-:-:S07]  /*0850*/  LEPC R20, `(.L_x_5) ;  /* 0x000000001014794e */ /* 0x000fce0000000000 */
[----:B0-----:R-:W-:Y:S05]  /*0860*/  CALL.ABS.NOINC R8 ;  /* 0x0000000008007343 */ /* 0x001fea0003c00000 */
.L_x_5:
[----:B------:R-:W-:Y:S05]  /*0870*/  EXIT ;  /* 0x000000000000794d */ /* 0x000fea0003800000 */
.L_x_6:
[----:B------:R-:W-:-:S00]  /*0880*/  BRA `(.L_x_6) ;  /* 0xfffffffc00fc7947 */ /* 0x000fc0000383ffff */
[----:B------:R-:W-:-:S00]  /*0890*/  NOP ;  /* 0x0000000000007918 */ /* 0x000fc00000000000 */
        /* <DEDUP_REMOVED lines=14> */
.L_x_7:


//--------------------- .nv.global.init           --------------------------
	.section	.nv.global.init,"aw",@progbits
.nv.global.init:
	.type		$str$1,@object
	.size		$str$1,($str - $str$1)
$str$1:
        /*0000*/ 	.byte	0x66, 0x69, 0x6e, 0x61, 0x6c, 0x20, 0x25, 0x64, 0x20, 0x3a, 0x20, 0x25, 0x66, 0x20, 0x0a, 0x00
	.type		$str,@object
	.size		$str,(.L_0 - $str)
$str:
        /*0010*/ 	.byte	0x25, 0x64, 0x20, 0x3a, 0x20, 0x63, 0x69, 0x20, 0x25, 0x66, 0x2c, 0x20, 0x61, 0x6a, 0x20, 0x25
        /*0020*/ 	.byte	0x64, 0x2c, 0x20, 0x62, 0x20, 0x25, 0x66, 0x20, 0x0a, 0x00
.L_0:


//--------------------- .nv.shared.reserved.0     --------------------------
	.section	.nv.shared.reserved.0,"aw",@nobits
	.weak		__nv_reservedSMEM_offset_0_alias
	.size		__nv_reservedSMEM_offset_0_alias, 0, 64
	.other		__nv_reservedSMEM_offset_0_alias,@"STO_CUDA_RESERVED_SHARED STV_DEFAULT"
__nv_reservedSMEM_offset_0_alias:
	.zero		0
	.zero		64


//--------------------- .nv.constant0._Z9addKernelPdPKiPKd --------------------------
	.section	.nv.constant0._Z9addKernelPdPKiPKd,"a",@progbits
	.sectionflags	@""
	.align	4
.nv.constant0._Z9addKernelPdPKiPKd:
	.zero		920


//--------------------- SYMBOLS --------------------------

	.type		.nv.reservedSmem.offset0,@object
	.size		.nv.reservedSmem.offset0,0x4
	.type		vprintf,@function
